//
// Generated by NVIDIA NVVM Compiler
//
// Compiler Build ID: CL-36424714
// Cuda compilation tools, release 13.0, V13.0.88
// Based on NVVM 20.0.0
//

.version 9.0
.target sm_100
.address_size 64

	// .globl	_Z6matAddPfS_S_

.visible .entry _Z6matAddPfS_S_(
	.param .u64 .ptr .align 1 _Z6matAddPfS_S__param_0,
	.param .u64 .ptr .align 1 _Z6matAddPfS_S__param_1,
	.param .u64 .ptr .align 1 _Z6matAddPfS_S__param_2
)
{
	.reg .b32 	%r<10>;
	.reg .b32 	%f<4>;
	.reg .b64 	%rd<11>;

	ld.param.u64 	%rd1, [_Z6matAddPfS_S__param_0];
	ld.param.u64 	%rd2, [_Z6matAddPfS_S__param_1];
	ld.param.u64 	%rd3, [_Z6matAddPfS_S__param_2];
	cvta.to.global.u64 	%rd4, %rd3;
	cvta.to.global.u64 	%rd5, %rd2;
	cvta.to.global.u64 	%rd6, %rd1;
	mov.u32 	%r1, %ctaid.x;
	mov.u32 	%r2, %ntid.x;
	mov.u32 	%r3, %tid.x;
	mad.lo.s32 	%r4, %r1, %r2, %r3;
	mov.u32 	%r5, %ctaid.y;
	mov.u32 	%r6, %ntid.y;
	mov.u32 	%r7, %tid.y;
	mad.lo.s32 	%r8, %r5, %r6, %r7;
	mad.lo.s32 	%r9, %r4, 400, %r8;
	mul.wide.u32 	%rd7, %r9, 4;
	add.s64 	%rd8, %rd6, %rd7;
	ld.global.f32 	%f1, [%rd8];
	add.s64 	%rd9, %rd5, %rd7;
	ld.global.f32 	%f2, [%rd9];
	add.f32 	%f3, %f1, %f2;
	add.s64 	%rd10, %rd4, %rd7;
	st.global.f32 	[%rd10], %f3;
	ret;

}


// ===== COMPILED SASS (sm_100) =====

	.target	sm_100

	.elftype	@"ET_EXEC"


//--------------------- .note.nv.tkinfo           --------------------------
	.section	.note.nv.tkinfo,"",@"SHT_NOTE"
	.sectionflags	@"SHF_NOTE_NV_TKINFO"
	.tkinfo
        /*0018*/ 	.word	0x00000002
        /*0030*/ 	.string	""
        /*0030*/ 	.string	"ptxas"
        /*0030*/ 	.string	"Cuda compilation tools, release 13.0, V13.0.88"
        /*0030*/ 	.string	"Build cuda_13.0.r13.0/compiler.36424714_0"
        /*0030*/ 	.string	"-arch sm_100 -m 64 "



//--------------------- .note.nv.cuinfo           --------------------------
	.section	.note.nv.cuinfo,"",@"SHT_NOTE"
	.sectionflags	@"SHF_NOTE_NV_CUINFO"
        /*0018*/ 	.short	0x0002
        /*001a*/ 	.short	0x0064
        /*001c*/ 	.short	0x0082
	.zero		2


//--------------------- .nv.info                  --------------------------
	.section	.nv.info,"",@"SHT_CUDA_INFO"
	.align	4


	//----- nvinfo : EIATTR_REGCOUNT
	.align		4
        /*0000*/ 	.byte	0x04, 0x2f
        /*0002*/ 	.short	(.L_1 - .L_0)
	.align		4
.L_0:
        /*0004*/ 	.word	index@(_Z6matAddPfS_S_)
        /*0008*/ 	.word	0x0000000c


	//----- nvinfo : EIATTR_FRAME_SIZE
	.align		4
.L_1:
        /*000c*/ 	.byte	0x04, 0x11
        /*000e*/ 	.short	(.L_3 - .L_2)
	.align		4
.L_2:
        /*0010*/ 	.word	index@(_Z6matAddPfS_S_)
        /*0014*/ 	.word	0x00000000


	//----- nvinfo : EIATTR_MIN_STACK_SIZE
	.align		4
.L_3:
        /*0018*/ 	.byte	0x04, 0x12
        /*001a*/ 	.short	(.L_5 - .L_4)
	.align		4
.L_4:
        /*001c*/ 	.word	index@(_Z6matAddPfS_S_)
        /*0020*/ 	.word	0x00000000
.L_5:


//--------------------- .nv.compat                --------------------------
	.section	.nv.compat,"",@"SHT_CUDA_COMPAT_INFO"
	.align	4
        /*0000*/ 	.byte	0x02, 0x09, 0x00, 0x00, 0x02, 0x02, 0x01, 0x00, 0x02, 0x05, 0x05, 0x00, 0x03, 0x07, 0x01, 0x01
        /*0010*/ 	.byte	0x02, 0x03, 0x00, 0x00, 0x02, 0x06, 0x01, 0x00, 0x04, 0x0b, 0x08, 0x00, 0x09, 0x00, 0x00, 0x00
        /*0020*/ 	.byte	0x00, 0x00, 0x00, 0x00


//--------------------- .nv.info._Z6matAddPfS_S_  --------------------------
	.section	.nv.info._Z6matAddPfS_S_,"",@"SHT_CUDA_INFO"
	.sectionflags	@""
	.align	4


	//----- nvinfo : EIATTR_CUDA_API_VERSION
	.align		4
        /*0000*/ 	.byte	0x04, 0x37
        /*0002*/ 	.short	(.L_7 - .L_6)
.L_6:
        /*0004*/ 	.word	0x00000082


	//----- nvinfo : EIATTR_KPARAM_INFO
	.align		4
.L_7:
        /*0008*/ 	.byte	0x04, 0x17
        /*000a*/ 	.short	(.L_9 - .L_8)
.L_8:
        /*000c*/ 	.word	0x00000000
        /*0010*/ 	.short	0x0002
        /*0012*/ 	.short	0x0010
        /*0014*/ 	.byte	0x00, 0xf5, 0x21, 0x00


	//----- nvinfo : EIATTR_KPARAM_INFO
	.align		4
.L_9:
        /*0018*/ 	.byte	0x04, 0x17
        /*001a*/ 	.short	(.L_11 - .L_10)
.L_10:
        /*001c*/ 	.word	0x00000000
        /*0020*/ 	.short	0x0001
        /*0022*/ 	.short	0x0008
        /*0024*/ 	.byte	0x00, 0xf5, 0x21, 0x00


	//----- nvinfo : EIATTR_KPARAM_INFO
	.align		4
.L_11:
        /*0028*/ 	.byte	0x04, 0x17
        /*002a*/ 	.short	(.L_13 - .L_12)
.L_12:
        /*002c*/ 	.word	0x00000000
        /*0030*/ 	.short	0x0000
        /*0032*/ 	.short	0x0000
        /*0034*/ 	.byte	0x00, 0xf5, 0x21, 0x00


	//----- nvinfo : EIATTR_SPARSE_MMA_MASK
	.align		4
.L_13:
        /*0038*/ 	.byte	0x03, 0x50
        /*003a*/ 	.short	0x0000


	//----- nvinfo : EIATTR_MAXREG_COUNT
	.align		4
        /*003c*/ 	.byte	0x03, 0x1b
        /*003e*/ 	.short	0x00ff


	//----- nvinfo : EIATTR_MERCURY_ISA_VERSION
	.align		4
        /*0040*/ 	.byte	0x03, 0x5f
        /*0042*/ 	.short	0x0101


	//----- nvinfo : EIATTR_VRC_CTA_INIT_COUNT
	.align		4
        /*0044*/ 	.byte	0x02, 0x4a
	.zero		1
	.zero		1


	//----- nvinfo : EIATTR_EXIT_INSTR_OFFSETS
	.align		4
        /*0048*/ 	.byte	0x04, 0x1c
        /*004a*/ 	.short	(.L_15 - .L_14)


	//   ....[0]....
.L_14:
        /*004c*/ 	.word	0x00000150


	//----- nvinfo : EIATTR_CBANK_PARAM_SIZE
	.align		4
.L_15:
        /*0050*/ 	.byte	0x03, 0x19
        /*0052*/ 	.short	0x0018


	//----- nvinfo : EIATTR_PARAM_CBANK
	.align		4
        /*0054*/ 	.byte	0x04, 0x0a
        /*0056*/ 	.short	(.L_17 - .L_16)
	.align		4
.L_16:
        /*0058*/ 	.word	index@(.nv.constant0._Z6matAddPfS_S_)
        /*005c*/ 	.short	0x0380
        /*005e*/ 	.short	0x0018


	//----- nvinfo : EIATTR_SW_WAR
	.align		4
.L_17:
        /*0060*/ 	.byte	0x04, 0x36
        /*0062*/ 	.short	(.L_19 - .L_18)
.L_18:
        /*0064*/ 	.word	0x00000008
.L_19:


//--------------------- .nv.callgraph             --------------------------
	.section	.nv.callgraph,"",@"SHT_CUDA_CALLGRAPH"
	.align	4
	.sectionentsize	8
	.align		4
        /*0000*/ 	.word	0x00000000
	.align		4
        /*0004*/ 	.word	0xffffffff
	.align		4
        /*0008*/ 	.word	0x00000000
	.align		4
        /*000c*/ 	.word	0xfffffffe
	.align		4
        /*0010*/ 	.word	0x00000000
	.align		4
        /*0014*/ 	.word	0xfffffffd
	.align		4
        /*0018*/ 	.word	0x00000000
	.align		4
        /*001c*/ 	.word	0xfffffffc


//--------------------- .text._Z6matAddPfS_S_     --------------------------
	.section	.text._Z6matAddPfS_S_,"ax",@progbits
	.align	128
        .global         _Z6matAddPfS_S_
        .type           _Z6matAddPfS_S_,@function
        .size           _Z6matAddPfS_S_,(.L_x_1 - _Z6matAddPfS_S_)
        .other          _Z6matAddPfS_S_,@"STO_CUDA_ENTRY STV_DEFAULT"
_Z6matAddPfS_S_:
.text._Z6matAddPfS_S_:
[----:B------:R-:W-:Y:S01]  /*0000*/  LDC R1, c[0x0][0x37c] ;  /* 0x0000df00ff017b82 */ /* 0x000fe20000000800 */
[----:B------:R-:W0:Y:S07]  /*0010*/  S2R R7, SR_TID.X ;  /* 0x0000000000077919 */ /* 0x000e2e0000002100 */
[----:B------:R-:W0:Y:S01]  /*0020*/  S2UR UR6, SR_CTAID.X ;  /* 0x00000000000679c3 */ /* 0x000e220000002500 */
[----:B------:R-:W1:Y:S01]  /*0030*/  LDCU.64 UR4, c[0x0][0x358] ;  /* 0x00006b00ff0477ac */ /* 0x000e620008000a00 */
[----:B------:R-:W2:Y:S06]  /*0040*/  S2R R9, SR_TID.Y ;  /* 0x0000000000097919 */ /* 0x000eac0000002200 */
[----:B------:R-:W0:Y:S08]  /*0050*/  LDC R0, c[0x0][0x360] ;  /* 0x0000d800ff007b82 */ /* 0x000e300000000800 */
[----:B------:R-:W2:Y:S08]  /*0060*/  S2UR UR7, SR_CTAID.Y ;  /* 0x00000000000779c3 */ /* 0x000eb00000002600 */
[----:B------:R-:W2:Y:S08]  /*0070*/  LDC R6, c[0x0][0x364] ;  /* 0x0000d900ff067b82 */ /* 0x000eb00000000800 */
[----:B------:R-:W3:Y:S01]  /*0080*/  LDC.64 R2, c[0x0][0x380] ;  /* 0x0000e000ff027b82 */ /* 0x000ee20000000a00 */
[----:B0-----:R-:W-:-:S07]  /*0090*/  IMAD R0, R0, UR6, R7 ;  /* 0x0000000600007c24 */ /* 0x001fce000f8e0207 */
[----:B------:R-:W0:Y:S01]  /*00a0*/  LDC.64 R4, c[0x0][0x388] ;  /* 0x0000e200ff047b82 */ /* 0x000e220000000a00 */
[----:B--2---:R-:W-:-:S04]  /*00b0*/  IMAD R7, R6, UR7, R9 ;  /* 0x0000000706077c24 */ /* 0x004fc8000f8e0209 */
[----:B------:R-:W-:-:S03]  /*00c0*/  IMAD R9, R0, 0x190, R7 ;  /* 0x0000019000097824 */ /* 0x000fc600078e0207 */
[----:B------:R-:W2:Y:S01]  /*00d0*/  LDC.64 R6, c[0x0][0x390] ;  /* 0x0000e400ff067b82 */ /* 0x000ea20000000a00 */
[----:B---3--:R-:W-:-:S06]  /*00e0*/  IMAD.WIDE.U32 R2, R9, 0x4, R2 ;  /* 0x0000000409027825 */ /* 0x008fcc00078e0002 */
[----:B-1----:R-:W3:Y:S01]  /*00f0*/  LDG.E R2, desc[UR4][R2.64] ;  /* 0x0000000402027981 */ /* 0x002ee2000c1e1900 */
[----:B0-----:R-:W-:-:S06]  /*0100*/  IMAD.WIDE.U32 R4, R9, 0x4, R4 ;  /* 0x0000000409047825 */ /* 0x001fcc00078e0004 */
[----:B------:R-:W3:Y:S01]  /*0110*/  LDG.E R5, desc[UR4][R4.64] ;  /* 0x0000000404057981 */ /* 0x000ee2000c1e1900 */
[----:B--2---:R-:W-:-:S04]  /*0120*/  IMAD.WIDE.U32 R6, R9, 0x4, R6 ;  /* 0x0000000409067825 */ /* 0x004fc800078e0006 */
[----:B---3--:R-:W-:-:S05]  /*0130*/  FADD R9, R2, R5 ;  /* 0x0000000502097221 */ /* 0x008fca0000000000 */
[----:B------:R-:W-:Y:S01]  /*0140*/  STG.E desc[UR4][R6.64], R9 ;  /* 0x0000000906007986 */ /* 0x000fe2000c101904 */
[----:B------:R-:W-:Y:S05]  /*0150*/  EXIT ;  /* 0x000000000000794d */ /* 0x000fea0003800000 */
.L_x_0:
[----:B------:R-:W-:-:S00]  /*0160*/  BRA `(.L_x_0) ;  /* 0xfffffffc00fc7947 */ /* 0x000fc0000383ffff */
[----:B------:R-:W-:-:S00]  /*0170*/  NOP ;  /* 0x0000000000007918 */ /* 0x000fc00000000000 */
        /* <DEDUP_REMOVED lines=8> */
.L_x_1:


//--------------------- .nv.shared.reserved.0     --------------------------
	.section	.nv.shared.reserved.0,"aw",@nobits
	.weak		__nv_reservedSMEM_offset_0_alias
	.size		__nv_reservedSMEM_offset_0_alias, 0, 64
	.other		__nv_reservedSMEM_offset_0_alias,@"STO_CUDA_RESERVED_SHARED STV_DEFAULT"
__nv_reservedSMEM_offset_0_alias:
	.zero		0
	.zero		64


//--------------------- .nv.constant0._Z6matAddPfS_S_ --------------------------
	.section	.nv.constant0._Z6matAddPfS_S_,"a",@progbits
	.sectionflags	@""
	.align	4
.nv.constant0._Z6matAddPfS_S_:
	.zero		920


//--------------------- SYMBOLS --------------------------

	.type		.nv.reservedSmem.offset0,@object
	.size		.nv.reservedSmem.offset0,0x4
